//
// Generated by NVIDIA NVVM Compiler
//
// Compiler Build ID: CL-36424714
// Cuda compilation tools, release 13.0, V13.0.88
// Based on NVVM 20.0.0
//

.version 9.0
.target sm_100
.address_size 64

	// .globl	_Z21evaluate_array_kernelP9cost_typeP11device_partP12device_graphP11device_taskij

.visible .entry _Z21evaluate_array_kernelP9cost_typeP11device_partP12device_graphP11device_taskij(
	.param .u64 .ptr .align 1 _Z21evaluate_array_kernelP9cost_typeP11device_partP12device_graphP11device_taskij_param_0,
	.param .u64 .ptr .align 1 _Z21evaluate_array_kernelP9cost_typeP11device_partP12device_graphP11device_taskij_param_1,
	.param .u64 .ptr .align 1 _Z21evaluate_array_kernelP9cost_typeP11device_partP12device_graphP11device_taskij_param_2,
	.param .u64 .ptr .align 1 _Z21evaluate_array_kernelP9cost_typeP11device_partP12device_graphP11device_taskij_param_3,
	.param .u32 _Z21evaluate_array_kernelP9cost_typeP11device_partP12device_graphP11device_taskij_param_4,
	.param .u32 _Z21evaluate_array_kernelP9cost_typeP11device_partP12device_graphP11device_taskij_param_5
)
{
	.local .align 8 .b8 	__local_depot0[16];
	.reg .b64 	%SP;
	.reg .b64 	%SPL;
	.reg .pred 	%p<24>;
	.reg .b32 	%r<139>;
	.reg .b64 	%rd<95>;

	mov.u64 	%SPL, __local_depot0;
	ld.param.u64 	%rd18, [_Z21evaluate_array_kernelP9cost_typeP11device_partP12device_graphP11device_taskij_param_0];
	ld.param.u64 	%rd19, [_Z21evaluate_array_kernelP9cost_typeP11device_partP12device_graphP11device_taskij_param_2];
	ld.param.u32 	%r42, [_Z21evaluate_array_kernelP9cost_typeP11device_partP12device_graphP11device_taskij_param_4];
	cvta.to.global.u64 	%rd20, %rd18;
	cvta.to.global.u64 	%rd1, %rd19;
	add.u64 	%rd2, %SPL, 0;
	add.u64 	%rd3, %SPL, 8;
	mov.u32 	%r43, %ctaid.x;
	mov.u32 	%r44, %ntid.x;
	mov.u32 	%r45, %tid.x;
	mad.lo.s32 	%r125, %r43, %r44, %r45;
	ld.global.v2.u32 	{%r123, %r124}, [%rd1+48];
	mul.wide.u32 	%rd23, %r125, 12;
	add.s64 	%rd4, %rd20, %rd23;
	st.global.u32 	[%rd4], %r124;
	st.global.u32 	[%rd4+4], %r123;
	mov.b32 	%r46, 0;
	st.global.u32 	[%rd4+8], %r46;
	setp.ge.u32 	%p1, %r125, %r42;
	@%p1 bra 	$L__BB0_29;
$L__BB0_1:
	ld.param.u64 	%rd92, [_Z21evaluate_array_kernelP9cost_typeP11device_partP12device_graphP11device_taskij_param_3];
	mov.b32 	%r47, 0;
	st.local.v2.u32 	[%rd2], {%r47, %r47};
	cvta.to.global.u64 	%rd5, %rd92;
	ld.global.u32 	%r7, [%rd5+8];
	setp.eq.s32 	%p2, %r7, 0;
	@%p2 bra 	$L__BB0_9;
	ld.global.u64 	%rd24, [%rd5];
	cvta.to.global.u64 	%rd6, %rd24;
	ld.global.u64 	%rd25, [%rd1];
	cvta.to.global.u64 	%rd7, %rd25;
	setp.lt.u32 	%p3, %r7, 4;
	mov.b32 	%r126, 0;
	@%p3 bra 	$L__BB0_5;
	mov.b32 	%r127, 0;
$L__BB0_4:
	mul.wide.s32 	%rd26, %r127, 4;
	add.s64 	%rd27, %rd6, %rd26;
	shr.u32 	%r50, %r125, %r127;
	ld.global.u32 	%r51, [%rd27];
	mul.wide.s32 	%rd28, %r51, 4;
	add.s64 	%rd29, %rd7, %rd28;
	ld.global.u32 	%r52, [%rd29];
	shl.b32 	%r53, %r50, 2;
	cvt.u64.u32 	%rd30, %r53;
	and.b64  	%rd31, %rd30, 4;
	add.s64 	%rd32, %rd2, %rd31;
	ld.local.u32 	%r54, [%rd32];
	add.s32 	%r55, %r54, %r52;
	st.local.u32 	[%rd32], %r55;
	add.s32 	%r56, %r127, 1;
	shr.u32 	%r57, %r125, %r56;
	ld.global.u32 	%r58, [%rd27+4];
	mul.wide.s32 	%rd33, %r58, 4;
	add.s64 	%rd34, %rd7, %rd33;
	ld.global.u32 	%r59, [%rd34];
	shl.b32 	%r60, %r57, 2;
	cvt.u64.u32 	%rd35, %r60;
	and.b64  	%rd36, %rd35, 4;
	add.s64 	%rd37, %rd2, %rd36;
	ld.local.u32 	%r61, [%rd37];
	add.s32 	%r62, %r61, %r59;
	st.local.u32 	[%rd37], %r62;
	add.s32 	%r63, %r127, 2;
	shr.u32 	%r64, %r125, %r63;
	ld.global.u32 	%r65, [%rd27+8];
	mul.wide.s32 	%rd38, %r65, 4;
	add.s64 	%rd39, %rd7, %rd38;
	ld.global.u32 	%r66, [%rd39];
	shl.b32 	%r67, %r64, 2;
	cvt.u64.u32 	%rd40, %r67;
	and.b64  	%rd41, %rd40, 4;
	add.s64 	%rd42, %rd2, %rd41;
	ld.local.u32 	%r68, [%rd42];
	add.s32 	%r69, %r68, %r66;
	st.local.u32 	[%rd42], %r69;
	add.s32 	%r70, %r127, 3;
	shr.u32 	%r71, %r125, %r70;
	ld.global.u32 	%r72, [%rd27+12];
	mul.wide.s32 	%rd43, %r72, 4;
	add.s64 	%rd44, %rd7, %rd43;
	ld.global.u32 	%r73, [%rd44];
	shl.b32 	%r74, %r71, 2;
	cvt.u64.u32 	%rd45, %r74;
	and.b64  	%rd46, %rd45, 4;
	add.s64 	%rd47, %rd2, %rd46;
	ld.local.u32 	%r75, [%rd47];
	add.s32 	%r76, %r75, %r73;
	st.local.u32 	[%rd47], %r76;
	add.s32 	%r127, %r127, 4;
	and.b32  	%r126, %r7, -4;
	setp.eq.s32 	%p4, %r127, %r126;
	@%p4 bra 	$L__BB0_5;
	bra.uni 	$L__BB0_4;
$L__BB0_5:
	and.b32  	%r77, %r7, 3;
	setp.eq.s32 	%p5, %r77, 0;
	@%p5 bra 	$L__BB0_9;
	shr.u32 	%r78, %r125, %r126;
	mul.wide.s32 	%rd48, %r126, 4;
	add.s64 	%rd8, %rd6, %rd48;
	ld.global.u32 	%r79, [%rd8];
	mul.wide.s32 	%rd49, %r79, 4;
	add.s64 	%rd50, %rd7, %rd49;
	ld.global.u32 	%r80, [%rd50];
	shl.b32 	%r81, %r78, 2;
	cvt.u64.u32 	%rd51, %r81;
	and.b64  	%rd52, %rd51, 4;
	add.s64 	%rd53, %rd2, %rd52;
	ld.local.u32 	%r82, [%rd53];
	add.s32 	%r83, %r82, %r80;
	st.local.u32 	[%rd53], %r83;
	setp.eq.s32 	%p6, %r77, 1;
	@%p6 bra 	$L__BB0_9;
	add.s32 	%r85, %r126, 1;
	shr.u32 	%r86, %r125, %r85;
	ld.global.u32 	%r87, [%rd8+4];
	mul.wide.s32 	%rd54, %r87, 4;
	add.s64 	%rd55, %rd7, %rd54;
	ld.global.u32 	%r88, [%rd55];
	shl.b32 	%r89, %r86, 2;
	cvt.u64.u32 	%rd56, %r89;
	and.b64  	%rd57, %rd56, 4;
	add.s64 	%rd58, %rd2, %rd57;
	ld.local.u32 	%r90, [%rd58];
	add.s32 	%r91, %r90, %r88;
	st.local.u32 	[%rd58], %r91;
	setp.eq.s32 	%p7, %r77, 2;
	@%p7 bra 	$L__BB0_9;
	add.s32 	%r93, %r126, 2;
	shr.u32 	%r94, %r125, %r93;
	ld.global.u32 	%r95, [%rd8+8];
	mul.wide.s32 	%rd59, %r95, 4;
	add.s64 	%rd60, %rd7, %rd59;
	ld.global.u32 	%r96, [%rd60];
	shl.b32 	%r97, %r94, 2;
	cvt.u64.u32 	%rd61, %r97;
	and.b64  	%rd62, %rd61, 4;
	add.s64 	%rd63, %rd2, %rd62;
	ld.local.u32 	%r98, [%rd63];
	add.s32 	%r99, %r98, %r96;
	st.local.u32 	[%rd63], %r99;
$L__BB0_9:
	ld.param.u64 	%rd90, [_Z21evaluate_array_kernelP9cost_typeP11device_partP12device_graphP11device_taskij_param_1];
	cvta.to.global.u64 	%rd9, %rd90;
	ld.global.u32 	%r9, [%rd9+24];
	ld.global.u32 	%r100, [%rd9+16];
	ld.local.u32 	%r101, [%rd2];
	add.s32 	%r10, %r101, %r100;
	setp.gt.u32 	%p8, %r10, %r9;
	@%p8 bra 	$L__BB0_30;
	ld.global.u32 	%r102, [%rd9+20];
	ld.local.u32 	%r103, [%rd2+4];
	add.s32 	%r14, %r103, %r102;
	setp.gt.u32 	%p9, %r14, %r9;
	@%p9 bra 	$L__BB0_30;
	ld.param.u64 	%rd93, [_Z21evaluate_array_kernelP9cost_typeP11device_partP12device_graphP11device_taskij_param_3];
	sub.s32 	%r136, %r10, %r14;
	cvta.to.global.u64 	%rd10, %rd93;
	ld.global.u32 	%r16, [%rd10+24];
	setp.gt.s32 	%p10, %r16, 0;
	mov.b32 	%r135, 0;
	@%p10 bra 	$L__BB0_12;
	bra.uni 	$L__BB0_25;
$L__BB0_12:
	ld.global.u64 	%rd64, [%rd10+16];
	cvta.to.global.u64 	%rd11, %rd64;
	ld.global.u64 	%rd65, [%rd1+16];
	cvta.to.global.u64 	%rd12, %rd65;
	mov.b32 	%r128, 0;
	mov.u32 	%r135, %r128;
$L__BB0_13:
	mul.wide.u32 	%rd66, %r128, 4;
	add.s64 	%rd67, %rd11, %rd66;
	ld.global.u32 	%r107, [%rd67];
	mov.b32 	%r134, 0;
	st.local.v2.u32 	[%rd3], {%r134, %r134};
	mul.wide.s32 	%rd68, %r107, 16;
	add.s64 	%rd69, %rd12, %rd68;
	add.s64 	%rd13, %rd69, 8;
	ld.global.u32 	%r21, [%rd69+8];
	setp.lt.s32 	%p11, %r21, 1;
	@%p11 bra 	$L__BB0_24;
	ld.param.u64 	%rd94, [_Z21evaluate_array_kernelP9cost_typeP11device_partP12device_graphP11device_taskij_param_3];
	ld.global.u64 	%rd70, [%rd13+-8];
	cvta.to.global.u64 	%rd14, %rd70;
	cvta.to.global.u64 	%rd71, %rd94;
	ld.global.u64 	%rd72, [%rd71+32];
	cvta.to.global.u64 	%rd15, %rd72;
	mov.b32 	%r130, 0;
$L__BB0_15:
	mul.wide.u32 	%rd73, %r130, 4;
	add.s64 	%rd74, %rd14, %rd73;
	ld.global.u32 	%r23, [%rd74];
	shl.b32 	%r109, %r7, 1;
	rem.s32 	%r110, %r23, %r109;
	mul.wide.s32 	%rd75, %r110, 12;
	add.s64 	%rd76, %rd15, %rd75;
	ld.global.u32 	%r131, [%rd76+8];
	setp.eq.s32 	%p12, %r131, -1;
	mov.u32 	%r132, %r7;
	@%p12 bra 	$L__BB0_19;
$L__BB0_16:
	mul.wide.s32 	%rd77, %r131, 12;
	add.s64 	%rd78, %rd15, %rd77;
	ld.global.u32 	%r111, [%rd78];
	setp.ne.s32 	%p13, %r111, %r23;
	@%p13 bra 	$L__BB0_18;
	ld.global.u32 	%r132, [%rd78+4];
	bra.uni 	$L__BB0_19;
$L__BB0_18:
	ld.global.u32 	%r131, [%rd78+8];
	setp.ne.s32 	%p14, %r131, -1;
	mov.u32 	%r132, %r7;
	@%p14 bra 	$L__BB0_16;
$L__BB0_19:
	setp.ge.s32 	%p15, %r132, %r7;
	@%p15 bra 	$L__BB0_21;
	shr.u32 	%r112, %r125, %r132;
	and.b32  	%r133, %r112, 1;
	bra.uni 	$L__BB0_22;
$L__BB0_21:
	ld.param.u64 	%rd91, [_Z21evaluate_array_kernelP9cost_typeP11device_partP12device_graphP11device_taskij_param_1];
	cvta.to.global.u64 	%rd83, %rd91;
	ld.global.u64 	%rd84, [%rd83];
	cvta.to.global.u64 	%rd85, %rd84;
	mul.wide.s32 	%rd86, %r23, 4;
	add.s64 	%rd87, %rd85, %rd86;
	ld.global.u32 	%r133, [%rd87];
$L__BB0_22:
	mul.wide.u32 	%rd88, %r133, 4;
	add.s64 	%rd89, %rd3, %rd88;
	ld.local.u32 	%r113, [%rd89];
	add.s32 	%r114, %r113, 1;
	st.local.u32 	[%rd89], %r114;
	add.s32 	%r130, %r130, 1;
	setp.ne.s32 	%p16, %r130, %r21;
	@%p16 bra 	$L__BB0_15;
	ld.local.v2.u32 	{%r115, %r116}, [%rd3];
	min.s32 	%r119, %r115, %r116;
	setp.gt.s32 	%p17, %r119, 0;
	selp.u32 	%r134, 1, 0, %p17;
$L__BB0_24:
	add.s32 	%r135, %r135, %r134;
	add.s32 	%r128, %r128, 1;
	setp.ne.s32 	%p18, %r128, %r16;
	@%p18 bra 	$L__BB0_13;
$L__BB0_25:
	setp.lt.s32 	%p19, %r135, %r124;
	@%p19 bra 	$L__BB0_27;
	setp.ne.s32 	%p20, %r135, %r124;
	setp.ge.s32 	%p21, %r136, %r123;
	or.pred  	%p22, %p20, %p21;
	@%p22 bra 	$L__BB0_28;
$L__BB0_27:
	st.global.u32 	[%rd4], %r135;
	st.global.u32 	[%rd4+4], %r136;
	st.global.u32 	[%rd4+8], %r125;
	mov.u32 	%r123, %r136;
	mov.u32 	%r124, %r135;
$L__BB0_28:
	ld.param.u32 	%r122, [_Z21evaluate_array_kernelP9cost_typeP11device_partP12device_graphP11device_taskij_param_4];
	mov.u32 	%r120, %ntid.x;
	mov.u32 	%r121, %nctaid.x;
	mad.lo.s32 	%r125, %r120, %r121, %r125;
	setp.lt.u32 	%p23, %r125, %r122;
	@%p23 bra 	$L__BB0_1;
$L__BB0_29:
	ret;
$L__BB0_30:
	ld.global.v2.u32 	{%r136, %r135}, [%rd1+48];
	bra.uni 	$L__BB0_25;

}


// ===== COMPILED SASS (sm_100) =====

	.target	sm_100

	.elftype	@"ET_EXEC"


//--------------------- .note.nv.tkinfo           --------------------------
	.section	.note.nv.tkinfo,"",@"SHT_NOTE"
	.sectionflags	@"SHF_NOTE_NV_TKINFO"
	.tkinfo
        /*0018*/ 	.word	0x00000002
        /*0030*/ 	.string	""
        /*0030*/ 	.string	"ptxas"
        /*0030*/ 	.string	"Cuda compilation tools, release 13.0, V13.0.88"
        /*0030*/ 	.string	"Build cuda_13.0.r13.0/compiler.36424714_0"
        /*0030*/ 	.string	"-arch sm_100 -m 64 "



//--------------------- .note.nv.cuinfo           --------------------------
	.section	.note.nv.cuinfo,"",@"SHT_NOTE"
	.sectionflags	@"SHF_NOTE_NV_CUINFO"
        /*0018*/ 	.short	0x0002
        /*001a*/ 	.short	0x0064
        /*001c*/ 	.short	0x0082
	.zero		2


//--------------------- .nv.info                  --------------------------
	.section	.nv.info,"",@"SHT_CUDA_INFO"
	.align	4


	//----- nvinfo : EIATTR_REGCOUNT
	.align		4
        /*0000*/ 	.byte	0x04, 0x2f
        /*0002*/ 	.short	(.L_1 - .L_0)
	.align		4
.L_0:
        /*0004*/ 	.word	index@(_Z21evaluate_array_kernelP9cost_typeP11device_partP12device_graphP11device_taskij)
        /*0008*/ 	.word	0x00000024


	//----- nvinfo : EIATTR_FRAME_SIZE
	.align		4
.L_1:
        /*000c*/ 	.byte	0x04, 0x11
        /*000e*/ 	.short	(.L_3 - .L_2)
	.align		4
.L_2:
        /*0010*/ 	.word	index@(_Z21evaluate_array_kernelP9cost_typeP11device_partP12device_graphP11device_taskij)
        /*0014*/ 	.word	0x00000000


	//----- nvinfo : EIATTR_MIN_STACK_SIZE
	.align		4
.L_3:
        /*0018*/ 	.byte	0x04, 0x12
        /*001a*/ 	.short	(.L_5 - .L_4)
	.align		4
.L_4:
        /*001c*/ 	.word	index@(_Z21evaluate_array_kernelP9cost_typeP11device_partP12device_graphP11device_taskij)
        /*0020*/ 	.word	0x00000000
.L_5:


//--------------------- .nv.compat                --------------------------
	.section	.nv.compat,"",@"SHT_CUDA_COMPAT_INFO"
	.align	4
        /*0000*/ 	.byte	0x02, 0x09, 0x00, 0x00, 0x02, 0x02, 0x01, 0x00, 0x02, 0x05, 0x05, 0x00, 0x03, 0x07, 0x01, 0x01
        /*0010*/ 	.byte	0x02, 0x03, 0x00, 0x00, 0x02, 0x06, 0x01, 0x00, 0x04, 0x0b, 0x08, 0x00, 0x09, 0x00, 0x00, 0x00
        /*0020*/ 	.byte	0x00, 0x00, 0x00, 0x00


//--------------------- .nv.info._Z21evaluate_array_kernelP9cost_typeP11device_partP12device_graphP11device_taskij --------------------------
	.section	.nv.info._Z21evaluate_array_kernelP9cost_typeP11device_partP12device_graphP11device_taskij,"",@"SHT_CUDA_INFO"
	.sectionflags	@""
	.align	4


	//----- nvinfo : EIATTR_CUDA_API_VERSION
	.align		4
        /*0000*/ 	.byte	0x04, 0x37
        /*0002*/ 	.short	(.L_7 - .L_6)
.L_6:
        /*0004*/ 	.word	0x00000082


	//----- nvinfo : EIATTR_KPARAM_INFO
	.align		4
.L_7:
        /*0008*/ 	.byte	0x04, 0x17
        /*000a*/ 	.short	(.L_9 - .L_8)
.L_8:
        /*000c*/ 	.word	0x00000000
        /*0010*/ 	.short	0x0005
        /*0012*/ 	.short	0x0024
        /*0014*/ 	.byte	0x00, 0xf0, 0x11, 0x00


	//----- nvinfo : EIATTR_KPARAM_INFO
	.align		4
.L_9:
        /*0018*/ 	.byte	0x04, 0x17
        /*001a*/ 	.short	(.L_11 - .L_10)
.L_10:
        /*001c*/ 	.word	0x00000000
        /*0020*/ 	.short	0x0004
        /*0022*/ 	.short	0x0020
        /*0024*/ 	.byte	0x00, 0xf0, 0x11, 0x00


	//----- nvinfo : EIATTR_KPARAM_INFO
	.align		4
.L_11:
        /*0028*/ 	.byte	0x04, 0x17
        /*002a*/ 	.short	(.L_13 - .L_12)
.L_12:
        /*002c*/ 	.word	0x00000000
        /*0030*/ 	.short	0x0003
        /*0032*/ 	.short	0x0018
        /*0034*/ 	.byte	0x00, 0xf5, 0x21, 0x00


	//----- nvinfo : EIATTR_KPARAM_INFO
	.align		4
.L_13:
        /*0038*/ 	.byte	0x04, 0x17
        /*003a*/ 	.short	(.L_15 - .L_14)
.L_14:
        /*003c*/ 	.word	0x00000000
        /*0040*/ 	.short	0x0002
        /*0042*/ 	.short	0x0010
        /*0044*/ 	.byte	0x00, 0xf5, 0x21, 0x00


	//----- nvinfo : EIATTR_KPARAM_INFO
	.align		4
.L_15:
        /*0048*/ 	.byte	0x04, 0x17
        /*004a*/ 	.short	(.L_17 - .L_16)
.L_16:
        /*004c*/ 	.word	0x00000000
        /*0050*/ 	.short	0x0001
        /*0052*/ 	.short	0x0008
        /*0054*/ 	.byte	0x00, 0xf5, 0x21, 0x00


	//----- nvinfo : EIATTR_KPARAM_INFO
	.align		4
.L_17:
        /*0058*/ 	.byte	0x04, 0x17
        /*005a*/ 	.short	(.L_19 - .L_18)
.L_18:
        /*005c*/ 	.word	0x00000000
        /*0060*/ 	.short	0x0000
        /*0062*/ 	.short	0x0000
        /*0064*/ 	.byte	0x00, 0xf5, 0x21, 0x00


	//----- nvinfo : EIATTR_SPARSE_MMA_MASK
	.align		4
.L_19:
        /*0068*/ 	.byte	0x03, 0x50
        /*006a*/ 	.short	0x0000


	//----- nvinfo : EIATTR_MAXREG_COUNT
	.align		4
        /*006c*/ 	.byte	0x03, 0x1b
        /*006e*/ 	.short	0x00ff


	//----- nvinfo : EIATTR_MERCURY_ISA_VERSION
	.align		4
        /*0070*/ 	.byte	0x03, 0x5f
        /*0072*/ 	.short	0x0101


	//----- nvinfo : EIATTR_VRC_CTA_INIT_COUNT
	.align		4
        /*0074*/ 	.byte	0x02, 0x4a
	.zero		1
	.zero		1


	//----- nvinfo : EIATTR_EXIT_INSTR_OFFSETS
	.align		4
        /*0078*/ 	.byte	0x04, 0x1c
        /*007a*/ 	.short	(.L_21 - .L_20)


	//   ....[0]....
.L_20:
        /*007c*/ 	.word	0x000000f0


	//   ....[1]....
        /*0080*/ 	.word	0x00001360


	//----- nvinfo : EIATTR_CRS_STACK_SIZE
	.align		4
.L_21:
        /*0084*/ 	.byte	0x04, 0x1e
        /*0086*/ 	.short	(.L_23 - .L_22)
.L_22:
        /*0088*/ 	.word	0x00000000


	//----- nvinfo : EIATTR_CBANK_PARAM_SIZE
	.align		4
.L_23:
        /*008c*/ 	.byte	0x03, 0x19
        /*008e*/ 	.short	0x0028


	//----- nvinfo : EIATTR_PARAM_CBANK
	.align		4
        /*0090*/ 	.byte	0x04, 0x0a
        /*0092*/ 	.short	(.L_25 - .L_24)
	.align		4
.L_24:
        /*0094*/ 	.word	index@(.nv.constant0._Z21evaluate_array_kernelP9cost_typeP11device_partP12device_graphP11device_taskij)
        /*0098*/ 	.short	0x0380
        /*009a*/ 	.short	0x0028


	//----- nvinfo : EIATTR_SW_WAR
	.align		4
.L_25:
        /*009c*/ 	.byte	0x04, 0x36
        /*009e*/ 	.short	(.L_27 - .L_26)
.L_26:
        /*00a0*/ 	.word	0x00000008
.L_27:


//--------------------- .nv.callgraph             --------------------------
	.section	.nv.callgraph,"",@"SHT_CUDA_CALLGRAPH"
	.align	4
	.sectionentsize	8
	.align		4
        /*0000*/ 	.word	0x00000000
	.align		4
        /*0004*/ 	.word	0xffffffff
	.align		4
        /*0008*/ 	.word	0x00000000
	.align		4
        /*000c*/ 	.word	0xfffffffe
	.align		4
        /*0010*/ 	.word	0x00000000
	.align		4
        /*0014*/ 	.word	0xfffffffd
	.align		4
        /*0018*/ 	.word	0x00000000
	.align		4
        /*001c*/ 	.word	0xfffffffc


//--------------------- .text._Z21evaluate_array_kernelP9cost_typeP11device_partP12device_graphP11device_taskij --------------------------
	.section	.text._Z21evaluate_array_kernelP9cost_typeP11device_partP12device_graphP11device_taskij,"ax",@progbits
	.align	128
        .global         _Z21evaluate_array_kernelP9cost_typeP11device_partP12device_graphP11device_taskij
        .type           _Z21evaluate_array_kernelP9cost_typeP11device_partP12device_graphP11device_taskij,@function
        .size           _Z21evaluate_array_kernelP9cost_typeP11device_partP12device_graphP11device_taskij,(.L_x_16 - _Z21evaluate_array_kernelP9cost_typeP11device_partP12device_graphP11device_taskij)
        .other          _Z21evaluate_array_kernelP9cost_typeP11device_partP12device_graphP11device_taskij,@"STO_CUDA_ENTRY STV_DEFAULT"
_Z21evaluate_array_kernelP9cost_typeP11device_partP12device_graphP11device_taskij:
.text._Z21evaluate_array_kernelP9cost_typeP11device_partP12device_graphP11device_taskij:
[----:B------:R-:W-:Y:S08]  /*0000*/  LDC R1, c[0x0][0x37c] ;  /* 0x0000df00ff017b82 */ /* 0x000ff00000000800 */
[----:B------:R-:W0:Y:S01]  /*0010*/  LDC.64 R2, c[0x0][0x390] ;  /* 0x0000e400ff027b82 */ /* 0x000e220000000a00 */
[----:B------:R-:W0:Y:S01]  /*0020*/  LDCU.64 UR4, c[0x0][0x358] ;  /* 0x00006b00ff0477ac */ /* 0x000e220008000a00 */
[----:B------:R-:W1:Y:S01]  /*0030*/  S2R R0, SR_TID.X ;  /* 0x0000000000007919 */ /* 0x000e620000002100 */
[----:B------:R-:W2:Y:S05]  /*0040*/  LDCU UR7, c[0x0][0x3a0] ;  /* 0x00007400ff0777ac */ /* 0x000eaa0008000800 */
[----:B------:R-:W1:Y:S08]  /*0050*/  S2UR UR6, SR_CTAID.X ;  /* 0x00000000000679c3 */ /* 0x000e700000002500 */
[----:B------:R-:W1:Y:S01]  /*0060*/  LDC R5, c[0x0][0x360] ;  /* 0x0000d800ff057b82 */ /* 0x000e620000000800 */
[----:B0-----:R-:W3:Y:S07]  /*0070*/  LDG.E.64 R6, desc[UR4][R2.64+0x30] ;  /* 0x0000300402067981 */ /* 0x001eee000c1e1b00 */
[----:B------:R-:W0:Y:S01]  /*0080*/  LDC.64 R12, c[0x0][0x380] ;  /* 0x0000e000ff0c7b82 */ /* 0x000e220000000a00 */
[----:B-1----:R-:W-:-:S05]  /*0090*/  IMAD R5, R5, UR6, R0 ;  /* 0x0000000605057c24 */ /* 0x002fca000f8e0200 */
[C---:B--2---:R-:W-:Y:S01]  /*00a0*/  ISETP.GE.U32.AND P0, PT, R5.reuse, UR7, PT ;  /* 0x0000000705007c0c */ /* 0x044fe2000bf06070 */
[----:B0-----:R-:W-:-:S05]  /*00b0*/  IMAD.WIDE.U32 R12, R5, 0xc, R12 ;  /* 0x0000000c050c7825 */ /* 0x001fca00078e000c */
[----:B------:R0:W-:Y:S04]  /*00c0*/  STG.E desc[UR4][R12.64+0x8], RZ ;  /* 0x000008ff0c007986 */ /* 0x0001e8000c101904 */
[----:B---3--:R0:W-:Y:S04]  /*00d0*/  STG.E desc[UR4][R12.64], R7 ;  /* 0x000000070c007986 */ /* 0x0081e8000c101904 */
[----:B------:R0:W-:Y:S01]  /*00e0*/  STG.E desc[UR4][R12.64+0x4], R6 ;  /* 0x000004060c007986 */ /* 0x0001e2000c101904 */
[----:B------:R-:W-:Y:S05]  /*00f0*/  @P0 EXIT ;  /* 0x000000000000094d */ /* 0x000fea0003800000 */
[----:B------:R-:W-:Y:S02]  /*0100*/  IMAD.MOV.U32 R3, RZ, RZ, R6 ;  /* 0x000000ffff037224 */ /* 0x000fe400078e0006 */
[----:B------:R-:W-:Y:S02]  /*0110*/  IMAD.MOV.U32 R0, RZ, RZ, R7 ;  /* 0x000000ffff007224 */ /* 0x000fe400078e0007 */
[----:B------:R-:W-:-:S07]  /*0120*/  IMAD.MOV.U32 R2, RZ, RZ, R5 ;  /* 0x000000ffff027224 */ /* 0x000fce00078e0005 */
.L_x_14:
[----:B------:R-:W1:Y:S02]  /*0130*/  LDC.64 R16, c[0x0][0x398] ;  /* 0x0000e600ff107b82 */ /* 0x000e640000000a00 */
[----:B-1----:R-:W2:Y:S01]  /*0140*/  LDG.E R4, desc[UR4][R16.64+0x8] ;  /* 0x0000080410047981 */ /* 0x002ea2000c1e1900 */
[----:B------:R-:W-:Y:S02]  /*0150*/  HFMA2 R5, -RZ, RZ, 0, 0 ;  /* 0x00000000ff057431 */ /* 0x000fe400000001ff */
[----:B0-----:R-:W-:Y:S01]  /*0160*/  IMAD.MOV.U32 R6, RZ, RZ, RZ ;  /* 0x000000ffff067224 */ /* 0x001fe200078e00ff */
[----:B--2---:R-:W-:-:S13]  /*0170*/  ISETP.NE.AND P0, PT, R4, RZ, PT ;  /* 0x000000ff0400720c */ /* 0x004fda0003f05270 */
[----:B------:R-:W-:Y:S05]  /*0180*/  @!P0 BRA `(.L_x_0) ;  /* 0x0000000800748947 */ /* 0x000fea0003800000 */
[----:B------:R-:W0:Y:S01]  /*0190*/  LDC.64 R10, c[0x0][0x390] ;  /* 0x0000e400ff0a7b82 */ /* 0x000e220000000a00 */
[----:B------:R1:W5:Y:S04]  /*01a0*/  LDG.E.64 R14, desc[UR4][R16.64] ;  /* 0x00000004100e7981 */ /* 0x000368000c1e1b00 */
[----:B0-----:R-:W5:Y:S01]  /*01b0*/  LDG.E.64 R10, desc[UR4][R10.64] ;  /* 0x000000040a0a7981 */ /* 0x001f62000c1e1b00 */
[----:B------:R-:W-:Y:S01]  /*01c0*/  ISETP.GE.U32.AND P0, PT, R4, 0x4, PT ;  /* 0x000000040400780c */ /* 0x000fe20003f06070 */
[----:B------:R-:W-:-:S12]  /*01d0*/  IMAD.MOV.U32 R9, RZ, RZ, RZ ;  /* 0x000000ffff097224 */ /* 0x000fd800078e00ff */
[----:B-1----:R-:W-:Y:S05]  /*01e0*/  @!P0 BRA `(.L_x_1) ;  /* 0x0000000400588947 */ /* 0x002fea0003800000 */
[----:B------:R-:W-:-:S07]  /*01f0*/  IMAD.MOV.U32 R9, RZ, RZ, RZ ;  /* 0x000000ffff097224 */ /* 0x000fce00078e00ff */
.L_x_2:
[----:B-----5:R-:W-:-:S05]  /*0200*/  IMAD.WIDE R22, R9, 0x4, R14 ;  /* 0x0000000409167825 */ /* 0x020fca00078e020e */
[----:B------:R-:W2:Y:S04]  /*0210*/  LDG.E R25, desc[UR4][R22.64] ;  /* 0x0000000416197981 */ /* 0x000ea8000c1e1900 */
[----:B------:R-:W3:Y:S04]  /*0220*/  LDG.E R27, desc[UR4][R22.64+0x4] ;  /* 0x00000404161b7981 */ /* 0x000ee8000c1e1900 */
[----:B------:R-:W4:Y:S04]  /*0230*/  LDG.E R29, desc[UR4][R22.64+0x8] ;  /* 0x00000804161d7981 */ /* 0x000f28000c1e1900 */
[----:B------:R-:W4:Y:S01]  /*0240*/  LDG.E R31, desc[UR4][R22.64+0xc] ;  /* 0x00000c04161f7981 */ /* 0x000f22000c1e1900 */
[----:B------:R-:W-:-:S04]  /*0250*/  SHF.R.U32.HI R32, RZ, R9, R2 ;  /* 0x00000009ff207219 */ /* 0x000fc80000011602 */
[----:B------:R-:W-:Y:S01]  /*0260*/  SHF.L.U32 R32, R32, 0x2, RZ ;  /* 0x0000000220207819 */ /* 0x000fe200000006ff */
[----:B--2---:R-:W-:-:S05]  /*0270*/  IMAD.WIDE R24, R25, 0x4, R10 ;  /* 0x0000000419187825 */ /* 0x004fca00078e020a */
[----:B------:R0:W2:Y:S01]  /*0280*/  LDG.E R21, desc[UR4][R24.64] ;  /* 0x0000000418157981 */ /* 0x0000a2000c1e1900 */
[----:B---3--:R-:W-:-:S05]  /*0290*/  IMAD.WIDE R26, R27, 0x4, R10 ;  /* 0x000000041b1a7825 */ /* 0x008fca00078e020a */
[----:B------:R-:W3:Y:S01]  /*02a0*/  LDG.E R19, desc[UR4][R26.64] ;  /* 0x000000041a137981 */ /* 0x000ee2000c1e1900 */
[----:B----4-:R-:W-:-:S05]  /*02b0*/  IMAD.WIDE R28, R29, 0x4, R10 ;  /* 0x000000041d1c7825 */ /* 0x010fca00078e020a */
[----:B------:R-:W4:Y:S01]  /*02c0*/  LDG.E R18, desc[UR4][R28.64] ;  /* 0x000000041c127981 */ /* 0x000f22000c1e1900 */
[----:B------:R-:W-:-:S05]  /*02d0*/  IMAD.WIDE R30, R31, 0x4, R10 ;  /* 0x000000041f1e7825 */ /* 0x000fca00078e020a */
[----:B------:R-:W4:Y:S01]  /*02e0*/  LDG.E R20, desc[UR4][R30.64] ;  /* 0x000000041e147981 */ /* 0x000f22000c1e1900 */
[----:B------:R-:W-:Y:S01]  /*02f0*/  LOP3.LUT R32, R32, 0x4, RZ, 0xc0, !PT ;  /* 0x0000000420207812 */ /* 0x000fe200078ec0ff */
[----:B------:R-:W-:-:S03]  /*0300*/  VIADD R23, R9, 0x1 ;  /* 0x0000000109177836 */ /* 0x000fc60000000000 */
[C---:B------:R-:W-:Y:S02]  /*0310*/  ISETP.EQ.AND P6, PT, R32.reuse, RZ, PT ;  /* 0x000000ff2000720c */ /* 0x040fe40003fc2270 */
[C---:B------:R-:W-:Y:S02]  /*0320*/  ISETP.EQ.AND P0, PT, R32.reuse, 0x4, PT ;  /* 0x000000042000780c */ /* 0x040fe40003f02270 */
[C---:B------:R-:W-:Y:S02]  /*0330*/  ISETP.EQ.AND P1, PT, R32.reuse, 0x8, PT ;  /* 0x000000082000780c */ /* 0x040fe40003f22270 */
[----:B------:R-:W-:Y:S02]  /*0340*/  ISETP.EQ.AND P2, PT, R32, 0xc, PT ;  /* 0x0000000c2000780c */ /* 0x000fe40003f42270 */
[----:B------:R-:W-:-:S05]  /*0350*/  SHF.R.U32.HI R23, RZ, R23, R2 ;  /* 0x00000017ff177219 */ /* 0x000fca0000011602 */
[----:B------:R-:W-:Y:S02]  /*0360*/  @P6 IMAD.MOV.U32 R22, RZ, RZ, R5 ;  /* 0x000000ffff166224 */ /* 0x000fe400078e0005 */
[----:B------:R-:W-:Y:S01]  /*0370*/  IMAD.SHL.U32 R23, R23, 0x4, RZ ;  /* 0x0000000417177824 */ /* 0x000fe200078e00ff */
[----:B------:R-:W-:Y:S01]  /*0380*/  @P0 MOV R22, R6 ;  /* 0x0000000600160202 */ /* 0x000fe20000000f00 */
[----:B------:R-:W-:Y:S02]  /*0390*/  @P1 IMAD.MOV.U32 R22, RZ, RZ, R7 ;  /* 0x000000ffff161224 */ /* 0x000fe400078e0007 */
[----:B------:R-:W-:Y:S01]  /*03a0*/  @P2 IMAD.MOV.U32 R22, RZ, RZ, R8 ;  /* 0x000000ffff162224 */ /* 0x000fe200078e0008 */
[----:B0-----:R-:W-:Y:S02]  /*03b0*/  LOP3.LUT R24, R23, 0x4, RZ, 0xc0, !PT ;  /* 0x0000000417187812 */ /* 0x001fe400078ec0ff */
[----:B------:R-:W-:Y:S02]  /*03c0*/  IADD3 R23, PT, PT, R9, 0x2, RZ ;  /* 0x0000000209177810 */ /* 0x000fe40007ffe0ff */
[----:B------:R-:W-:-:S02]  /*03d0*/  ISETP.EQ.AND P3, PT, R24, RZ, PT ;  /* 0x000000ff1800720c */ /* 0x000fc40003f62270 */
[C---:B------:R-:W-:Y:S02]  /*03e0*/  ISETP.EQ.AND P4, PT, R24.reuse, 0x4, PT ;  /* 0x000000041800780c */ /* 0x040fe40003f82270 */
[----:B------:R-:W-:Y:S02]  /*03f0*/  ISETP.EQ.AND P5, PT, R24, 0x8, PT ;  /* 0x000000081800780c */ /* 0x000fe40003fa2270 */
[----:B------:R-:W-:-:S04]  /*0400*/  SHF.R.U32.HI R23, RZ, R23, R2 ;  /* 0x00000017ff177219 */ /* 0x000fc80000011602 */
[----:B------:R-:W-:-:S04]  /*0410*/  SHF.L.U32 R23, R23, 0x2, RZ ;  /* 0x0000000217177819 */ /* 0x000fc800000006ff */
[----:B------:R-:W-:Y:S01]  /*0420*/  LOP3.LUT R23, R23, 0x4, RZ, 0xc0, !PT ;  /* 0x0000000417177812 */ /* 0x000fe200078ec0ff */
[----:B--2---:R-:W-:-:S04]  /*0430*/  IMAD.IADD R21, R21, 0x1, R22 ;  /* 0x0000000115157824 */ /* 0x004fc800078e0216 */
[--C-:B------:R-:W-:Y:S01]  /*0440*/  @P6 IMAD.MOV.U32 R5, RZ, RZ, R21.reuse ;  /* 0x000000ffff056224 */ /* 0x100fe200078e0015 */
[----:B------:R-:W-:Y:S01]  /*0450*/  ISETP.EQ.AND P6, PT, R24, 0xc, PT ;  /* 0x0000000c1800780c */ /* 0x000fe20003fc2270 */
[--C-:B------:R-:W-:Y:S01]  /*0460*/  @P0 IMAD.MOV.U32 R6, RZ, RZ, R21.reuse ;  /* 0x000000ffff060224 */ /* 0x100fe200078e0015 */
[C---:B------:R-:W-:Y:S01]  /*0470*/  ISETP.EQ.AND P0, PT, R23.reuse, 0x4, PT ;  /* 0x000000041700780c */ /* 0x040fe20003f02270 */
[--C-:B------:R-:W-:Y:S01]  /*0480*/  @P1 IMAD.MOV.U32 R7, RZ, RZ, R21.reuse ;  /* 0x000000ffff071224 */ /* 0x100fe200078e0015 */
[C---:B------:R-:W-:Y:S01]  /*0490*/  ISETP.EQ.AND P1, PT, R23.reuse, RZ, PT ;  /* 0x000000ff1700720c */ /* 0x040fe20003f22270 */
[----:B------:R-:W-:Y:S01]  /*04a0*/  @P2 IMAD.MOV.U32 R8, RZ, RZ, R21 ;  /* 0x000000ffff082224 */ /* 0x000fe200078e0015 */
[----:B------:R-:W-:Y:S01]  /*04b0*/  ISETP.EQ.AND P2, PT, R23, 0x8, PT ;  /* 0x000000081700780c */ /* 0x000fe20003f42270 */
[----:B------:R-:W-:Y:S02]  /*04c0*/  @P3 IMAD.MOV.U32 R22, RZ, RZ, R5 ;  /* 0x000000ffff163224 */ /* 0x000fe400078e0005 */
[----:B------:R-:W-:Y:S01]  /*04d0*/  @P4 IMAD.MOV.U32 R22, RZ, RZ, R6 ;  /* 0x000000ffff164224 */ /* 0x000fe200078e0006 */
[----:B------:R-:W-:Y:S01]  /*04e0*/  @P5 MOV R22, R7 ;  /* 0x0000000700165202 */ /* 0x000fe20000000f00 */
[----:B------:R-:W-:-:S02]  /*04f0*/  VIADD R21, R9, 0x3 ;  /* 0x0000000309157836 */ /* 0x000fc40000000000 */
[----:B------:R-:W-:Y:S02]  /*0500*/  @P6 IMAD.MOV.U32 R22, RZ, RZ, R8 ;  /* 0x000000ffff166224 */ /* 0x000fe400078e0008 */
[----:B------:R-:W-:Y:S02]  /*0510*/  VIADD R9, R9, 0x4 ;  /* 0x0000000409097836 */ /* 0x000fe40000000000 */
[----:B---3--:R-:W-:Y:S01]  /*0520*/  IMAD.IADD R19, R19, 0x1, R22 ;  /* 0x0000000113137824 */ /* 0x008fe200078e0216 */
[----:B------:R-:W-:-:S03]  /*0530*/  SHF.R.U32.HI R22, RZ, R21, R2 ;  /* 0x00000015ff167219 */ /* 0x000fc60000011602 */
[--C-:B------:R-:W-:Y:S01]  /*0540*/  @P4 IMAD.MOV.U32 R6, RZ, RZ, R19.reuse ;  /* 0x000000ffff064224 */ /* 0x100fe200078e0013 */
[-C--:B------:R-:W-:Y:S01]  /*0550*/  @P3 MOV R5, R19.reuse ;  /* 0x0000001300053202 */ /* 0x080fe20000000f00 */
[----:B------:R-:W-:Y:S01]  /*0560*/  @P6 IMAD.MOV.U32 R8, RZ, RZ, R19 ;  /* 0x000000ffff086224 */ /* 0x000fe200078e0013 */
[----:B------:R-:W-:Y:S01]  /*0570*/  ISETP.EQ.AND P3, PT, R23, 0xc, PT ;  /* 0x0000000c1700780c */ /* 0x000fe20003f62270 */
[----:B------:R-:W-:Y:S01]  /*0580*/  IMAD.SHL.U32 R22, R22, 0x4, RZ ;  /* 0x0000000416167824 */ /* 0x000fe200078e00ff */
[----:B------:R-:W-:Y:S01]  /*0590*/  @P5 MOV R7, R19 ;  /* 0x0000001300075202 */ /* 0x000fe20000000f00 */
[----:B------:R-:W-:Y:S02]  /*05a0*/  @P1 IMAD.MOV.U32 R21, RZ, RZ, R5 ;  /* 0x000000ffff151224 */ /* 0x000fe400078e0005 */
[----:B------:R-:W-:Y:S01]  /*05b0*/  @P0 IMAD.MOV.U32 R21, RZ, RZ, R6 ;  /* 0x000000ffff150224 */ /* 0x000fe200078e0006 */
[----:B------:R-:W-:Y:S01]  /*05c0*/  LOP3.LUT R22, R22, 0x4, RZ, 0xc0, !PT ;  /* 0x0000000416167812 */ /* 0x000fe200078ec0ff */
[----:B------:R-:W-:-:S03]  /*05d0*/  @P2 IMAD.MOV.U32 R21, RZ, RZ, R7 ;  /* 0x000000ffff152224 */ /* 0x000fc600078e0007 */
[C---:B------:R-:W-:Y:S02]  /*05e0*/  ISETP.EQ.AND P4, PT, R22.reuse, RZ, PT ;  /* 0x000000ff1600720c */ /* 0x040fe40003f82270 */
[C---:B------:R-:W-:Y:S02]  /*05f0*/  ISETP.EQ.AND P6, PT, R22.reuse, 0x4, PT ;  /* 0x000000041600780c */ /* 0x040fe40003fc2270 */
[----:B------:R-:W-:Y:S02]  /*0600*/  @P3 MOV R21, R8 ;  /* 0x0000000800153202 */ /* 0x000fe40000000f00 */
[----:B------:R-:W-:-:S03]  /*0610*/  ISETP.EQ.AND P5, PT, R22, 0x8, PT ;  /* 0x000000081600780c */ /* 0x000fc60003fa2270 */
[----:B----4-:R-:W-:-:S04]  /*0620*/  IMAD.IADD R18, R18, 0x1, R21 ;  /* 0x0000000112127824 */ /* 0x010fc800078e0215 */
[--C-:B------:R-:W-:Y:S01]  /*0630*/  @P1 IMAD.MOV.U32 R5, RZ, RZ, R18.reuse ;  /* 0x000000ffff051224 */ /* 0x100fe200078e0012 */
[----:B------:R-:W-:Y:S01]  /*0640*/  ISETP.EQ.AND P1, PT, R22, 0xc, PT ;  /* 0x0000000c1600780c */ /* 0x000fe20003f22270 */
[--C-:B------:R-:W-:Y:S02]  /*0650*/  @P0 IMAD.MOV.U32 R6, RZ, RZ, R18.reuse ;  /* 0x000000ffff060224 */ /* 0x100fe400078e0012 */
[--C-:B------:R-:W-:Y:S01]  /*0660*/  @P2 IMAD.MOV.U32 R7, RZ, RZ, R18.reuse ;  /* 0x000000ffff072224 */ /* 0x100fe200078e0012 */
[----:B------:R-:W-:Y:S01]  /*0670*/  @P4 MOV R19, R5 ;  /* 0x0000000500134202 */ /* 0x000fe20000000f00 */
[----:B------:R-:W-:Y:S01]  /*0680*/  @P3 IMAD.MOV.U32 R8, RZ, RZ, R18 ;  /* 0x000000ffff083224 */ /* 0x000fe200078e0012 */
[----:B------:R-:W-:Y:S01]  /*0690*/  LOP3.LUT R18, R4, 0xfffffffc, RZ, 0xc0, !PT ;  /* 0xfffffffc04127812 */ /* 0x000fe200078ec0ff */
[----:B------:R-:W-:Y:S01]  /*06a0*/  @P6 IMAD.MOV.U32 R19, RZ, RZ, R6 ;  /* 0x000000ffff136224 */ /* 0x000fe200078e0006 */
[----:B------:R-:W-:Y:S02]  /*06b0*/  @P5 MOV R19, R7 ;  /* 0x0000000700135202 */ /* 0x000fe40000000f00 */
[----:B------:R-:W-:-:S03]  /*06c0*/  ISETP.NE.AND P0, PT, R9, R18, PT ;  /* 0x000000120900720c */ /* 0x000fc60003f05270 */
[----:B------:R-:W-:-:S04]  /*06d0*/  @P1 IMAD.MOV.U32 R19, RZ, RZ, R8 ;  /* 0x000000ffff131224 */ /* 0x000fc800078e0008 */
[----:B------:R-:W-:-:S04]  /*06e0*/  IMAD.IADD R20, R20, 0x1, R19 ;  /* 0x0000000114147824 */ /* 0x000fc800078e0213 */
[--C-:B------:R-:W-:Y:S01]  /*06f0*/  @P6 IMAD.MOV.U32 R6, RZ, RZ, R20.reuse ;  /* 0x000000ffff066224 */ /* 0x100fe200078e0014 */
[----:B------:R-:W-:Y:S01]  /*0700*/  @P4 MOV R5, R20 ;  /* 0x0000001400054202 */ /* 0x000fe20000000f00 */
[--C-:B------:R-:W-:Y:S02]  /*0710*/  @P5 IMAD.MOV.U32 R7, RZ, RZ, R20.reuse ;  /* 0x000000ffff075224 */ /* 0x100fe400078e0014 */
[----:B------:R-:W-:Y:S01]  /*0720*/  @P1 IMAD.MOV.U32 R8, RZ, RZ, R20 ;  /* 0x000000ffff081224 */ /* 0x000fe200078e0014 */
[----:B------:R-:W-:Y:S06]  /*0730*/  @P0 BRA `(.L_x_2) ;  /* 0xfffffff800b00947 */ /* 0x000fec000383ffff */
[----:B------:R-:W-:-:S07]  /*0740*/  MOV R9, R18 ;  /* 0x0000001200097202 */ /* 0x000fce0000000f00 */
.L_x_1:
[----:B------:R-:W-:-:S13]  /*0750*/  LOP3.LUT P0, R22, R4, 0x3, RZ, 0xc0, !PT ;  /* 0x0000000304167812 */ /* 0x000fda000780c0ff */
[----:B------:R-:W-:Y:S05]  /*0760*/  @!P0 BRA `(.L_x_0) ;  /* 0x0000000000fc8947 */ /* 0x000fea0003800000 */
[----:B-----5:R-:W-:-:S05]  /*0770*/  IMAD.WIDE R14, R9, 0x4, R14 ;  /* 0x00000004090e7825 */ /* 0x020fca00078e020e */
[----:B------:R-:W2:Y:S01]  /*0780*/  LDG.E R19, desc[UR4][R14.64] ;  /* 0x000000040e137981 */ /* 0x000ea2000c1e1900 */
[----:B------:R-:W-:-:S05]  /*0790*/  SHF.R.U32.HI R20, RZ, R9, R2 ;  /* 0x00000009ff147219 */ /* 0x000fca0000011602 */
[----:B------:R-:W-:-:S05]  /*07a0*/  IMAD.SHL.U32 R20, R20, 0x4, RZ ;  /* 0x0000000414147824 */ /* 0x000fca00078e00ff */
[----:B------:R-:W-:Y:S01]  /*07b0*/  LOP3.LUT R20, R20, 0x4, RZ, 0xc0, !PT ;  /* 0x0000000414147812 */ /* 0x000fe200078ec0ff */
[----:B--2---:R-:W-:-:S06]  /*07c0*/  IMAD.WIDE R18, R19, 0x4, R10 ;  /* 0x0000000413127825 */ /* 0x004fcc00078e020a */
[----:B------:R-:W2:Y:S01]  /*07d0*/  LDG.E R18, desc[UR4][R18.64] ;  /* 0x0000000412127981 */ /* 0x000ea2000c1e1900 */
[C---:B------:R-:W-:Y:S02]  /*07e0*/  ISETP.EQ.AND P1, PT, R20.reuse, RZ, PT ;  /* 0x000000ff1400720c */ /* 0x040fe40003f22270 */
[C---:B------:R-:W-:Y:S02]  /*07f0*/  ISETP.EQ.AND P2, PT, R20.reuse, 0x4, PT ;  /* 0x000000041400780c */ /* 0x040fe40003f42270 */
[C---:B------:R-:W-:Y:S02]  /*0800*/  ISETP.EQ.AND P3, PT, R20.reuse, 0x8, PT ;  /* 0x000000081400780c */ /* 0x040fe40003f62270 */
[----:B------:R-:W-:Y:S02]  /*0810*/  ISETP.EQ.AND P4, PT, R20, 0xc, PT ;  /* 0x0000000c1400780c */ /* 0x000fe40003f82270 */
[----:B------:R-:W-:-:S05]  /*0820*/  ISETP.NE.AND P0, PT, R22, 0x1, PT ;  /* 0x000000011600780c */ /* 0x000fca0003f05270 */
[----:B------:R-:W-:Y:S02]  /*0830*/  @P1 IMAD.MOV.U32 R21, RZ, RZ, R5 ;  /* 0x000000ffff151224 */ /* 0x000fe400078e0005 */
[----:B------:R-:W-:Y:S02]  /*0840*/  @P2 IMAD.MOV.U32 R21, RZ, RZ, R6 ;  /* 0x000000ffff152224 */ /* 0x000fe400078e0006 */
[----:B------:R-:W-:Y:S02]  /*0850*/  @P3 MOV R21, R7 ;  /* 0x0000000700153202 */ /* 0x000fe40000000f00 */
[----:B------:R-:W-:-:S04]  /*0860*/  @P4 IMAD.MOV.U32 R21, RZ, RZ, R8 ;  /* 0x000000ffff154224 */ /* 0x000fc800078e0008 */
[----:B--2---:R-:W-:-:S04]  /*0870*/  IMAD.IADD R18, R18, 0x1, R21 ;  /* 0x0000000112127824 */ /* 0x004fc800078e0215 */
[--C-:B------:R-:W-:Y:S01]  /*0880*/  @P1 IMAD.MOV.U32 R5, RZ, RZ, R18.reuse ;  /* 0x000000ffff051224 */ /* 0x100fe200078e0012 */
[----:B------:R-:W-:Y:S01]  /*0890*/  @P2 MOV R6, R18 ;  /* 0x0000001200062202 */ /* 0x000fe20000000f00 */
[--C-:B------:R-:W-:Y:S02]  /*08a0*/  @P3 IMAD.MOV.U32 R7, RZ, RZ, R18.reuse ;  /* 0x000000ffff073224 */ /* 0x100fe400078e0012 */
[----:B------:R-:W-:Y:S01]  /*08b0*/  @P4 IMAD.MOV.U32 R8, RZ, RZ, R18 ;  /* 0x000000ffff084224 */ /* 0x000fe200078e0012 */
[----:B------:R-:W-:Y:S06]  /*08c0*/  @!P0 BRA `(.L_x_0) ;  /* 0x0000000000a48947 */ /* 0x000fec0003800000 */
[----:B------:R-:W2:Y:S01]  /*08d0*/  LDG.E R19, desc[UR4][R14.64+0x4] ;  /* 0x000004040e137981 */ /* 0x000ea2000c1e1900 */
[----:B------:R-:W-:-:S13]  /*08e0*/  ISETP.NE.AND P0, PT, R22, 0x2, PT ;  /* 0x000000021600780c */ /* 0x000fda0003f05270 */
[----:B------:R-:W3:Y:S01]  /*08f0*/  @P0 LDG.E R21, desc[UR4][R14.64+0x8] ;  /* 0x000008040e150981 */ /* 0x000ee2000c1e1900 */
[----:B--2---:R-:W-:-:S06]  /*0900*/  IMAD.WIDE R18, R19, 0x4, R10 ;  /* 0x0000000413127825 */ /* 0x004fcc00078e020a */
[----:B------:R-:W2:Y:S01]  /*0910*/  LDG.E R18, desc[UR4][R18.64] ;  /* 0x0000000412127981 */ /* 0x000ea2000c1e1900 */
[----:B---3--:R-:W-:-:S06]  /*0920*/  @P0 IMAD.WIDE R10, R21, 0x4, R10 ;  /* 0x00000004150a0825 */ /* 0x008fcc00078e020a */
[----:B------:R-:W3:Y:S01]  /*0930*/  @P0 LDG.E R10, desc[UR4][R10.64] ;  /* 0x000000040a0a0981 */ /* 0x000ee2000c1e1900 */
[C---:B------:R-:W-:Y:S02]  /*0940*/  VIADD R21, R9.reuse, 0x1 ;  /* 0x0000000109157836 */ /* 0x040fe40000000000 */
[----:B------:R-:W-:-:S03]  /*0950*/  @P0 VIADD R15, R9, 0x2 ;  /* 0x00000002090f0836 */ /* 0x000fc60000000000 */
[--C-:B------:R-:W-:Y:S02]  /*0960*/  SHF.R.U32.HI R21, RZ, R21, R2.reuse ;  /* 0x00000015ff157219 */ /* 0x100fe40000011602 */
[----:B------:R-:W-:Y:S02]  /*0970*/  @P0 SHF.R.U32.HI R15, RZ, R15, R2 ;  /* 0x0000000fff0f0219 */ /* 0x000fe40000011602 */
[----:B------:R-:W-:Y:S02]  /*0980*/  SHF.L.U32 R21, R21, 0x2, RZ ;  /* 0x0000000215157819 */ /* 0x000fe400000006ff */
[----:B------:R-:W-:Y:S02]  /*0990*/  @P0 SHF.L.U32 R15, R15, 0x2, RZ ;  /* 0x000000020f0f0819 */ /* 0x000fe400000006ff */
[----:B------:R-:W-:Y:S02]  /*09a0*/  LOP3.LUT R21, R21, 0x4, RZ, 0xc0, !PT ;  /* 0x0000000415157812 */ /* 0x000fe400078ec0ff */
[----:B------:R-:W-:-:S02]  /*09b0*/  @P0 LOP3.LUT R15, R15, 0x4, RZ, 0xc0, !PT ;  /* 0x000000040f0f0812 */ /* 0x000fc400078ec0ff */
[C---:B------:R-:W-:Y:S02]  /*09c0*/  ISETP.EQ.AND P6, PT, R21.reuse, RZ, PT ;  /* 0x000000ff1500720c */ /* 0x040fe40003fc2270 */
[C---:B------:R-:W-:Y:S02]  /*09d0*/  ISETP.EQ.AND P1, PT, R21.reuse, 0x4, PT ;  /* 0x000000041500780c */ /* 0x040fe40003f22270 */
[C---:B------:R-:W-:Y:S02]  /*09e0*/  ISETP.EQ.AND P2, PT, R21.reuse, 0x8, PT ;  /* 0x000000081500780c */ /* 0x040fe40003f42270 */
[----:B------:R-:W-:Y:S02]  /*09f0*/  ISETP.EQ.AND P3, PT, R21, 0xc, PT ;  /* 0x0000000c1500780c */ /* 0x000fe40003f62270 */
[C---:B------:R-:W-:Y:S02]  /*0a00*/  ISETP.EQ.AND P4, PT, R15.reuse, RZ, P0 ;  /* 0x000000ff0f00720c */ /* 0x040fe40000782270 */
[----:B------:R-:W-:-:S03]  /*0a10*/  ISETP.EQ.AND P5, PT, R15, 0x4, P0 ;  /* 0x000000040f00780c */ /* 0x000fc600007a2270 */
[----:B------:R-:W-:Y:S02]  /*0a20*/  @P6 IMAD.MOV.U32 R9, RZ, RZ, R5 ;  /* 0x000000ffff096224 */ /* 0x000fe400078e0005 */
[----:B------:R-:W-:Y:S02]  /*0a30*/  @P1 IMAD.MOV.U32 R9, RZ, RZ, R6 ;  /* 0x000000ffff091224 */ /* 0x000fe400078e0006 */
[----:B------:R-:W-:Y:S02]  /*0a40*/  @P2 IMAD.MOV.U32 R9, RZ, RZ, R7 ;  /* 0x000000ffff092224 */ /* 0x000fe400078e0007 */
[----:B------:R-:W-:-:S04]  /*0a50*/  @P3 IMAD.MOV.U32 R9, RZ, RZ, R8 ;  /* 0x000000ffff093224 */ /* 0x000fc800078e0008 */
[----:B--2---:R-:W-:-:S04]  /*0a60*/  IMAD.IADD R18, R18, 0x1, R9 ;  /* 0x0000000112127824 */ /* 0x004fc800078e0209 */
[--C-:B------:R-:W-:Y:S01]  /*0a70*/  @P1 IMAD.MOV.U32 R6, RZ, RZ, R18.reuse ;  /* 0x000000ffff061224 */ /* 0x100fe200078e0012 */
[----:B------:R-:W-:Y:S01]  /*0a80*/  @P6 MOV R5, R18 ;  /* 0x0000001200056202 */ /* 0x000fe20000000f00 */
[--C-:B------:R-:W-:Y:S01]  /*0a90*/  @P2 IMAD.MOV.U32 R7, RZ, RZ, R18.reuse ;  /* 0x000000ffff072224 */ /* 0x100fe200078e0012 */
[C---:B------:R-:W-:Y:S01]  /*0aa0*/  ISETP.EQ.AND P6, PT, R15.reuse, 0x8, P0 ;  /* 0x000000080f00780c */ /* 0x040fe200007c2270 */
[----:B------:R-:W-:Y:S01]  /*0ab0*/  @P3 IMAD.MOV.U32 R8, RZ, RZ, R18 ;  /* 0x000000ffff083224 */ /* 0x000fe200078e0012 */
[----:B------:R-:W-:Y:S01]  /*0ac0*/  ISETP.EQ.AND P1, PT, R15, 0xc, P0 ;  /* 0x0000000c0f00780c */ /* 0x000fe20000722270 */
[----:B------:R-:W-:Y:S01]  /*0ad0*/  @P4 IMAD.MOV.U32 R9, RZ, RZ, R5 ;  /* 0x000000ffff094224 */ /* 0x000fe200078e0005 */
[----:B------:R-:W-:-:S09]  /*0ae0*/  @P5 MOV R9, R6 ;  /* 0x0000000600095202 */ /* 0x000fd20000000f00 */
[----:B------:R-:W-:Y:S02]  /*0af0*/  @P6 IMAD.MOV.U32 R9, RZ, RZ, R7 ;  /* 0x000000ffff096224 */ /* 0x000fe400078e0007 */
[----:B------:R-:W-:-:S05]  /*0b00*/  @P1 IMAD.MOV.U32 R9, RZ, RZ, R8 ;  /* 0x000000ffff091224 */ /* 0x000fca00078e0008 */
[----:B---3--:R-:W-:-:S04]  /*0b10*/  @P0 IADD3 R10, PT, PT, R10, R9, RZ ;  /* 0x000000090a0a0210 */ /* 0x008fc80007ffe0ff */
[----:B------:R-:W-:Y:S01]  /*0b20*/  @P1 MOV R8, R10 ;  /* 0x0000000a00081202 */ /* 0x000fe20000000f00 */
[--C-:B------:R-:W-:Y:S02]  /*0b30*/  @P4 IMAD.MOV.U32 R5, RZ, RZ, R10.reuse ;  /* 0x000000ffff054224 */ /* 0x100fe400078e000a */
[--C-:B------:R-:W-:Y:S02]  /*0b40*/  @P5 IMAD.MOV.U32 R6, RZ, RZ, R10.reuse ;  /* 0x000000ffff065224 */ /* 0x100fe400078e000a */
[----:B------:R-:W-:-:S07]  /*0b50*/  @P6 IMAD.MOV.U32 R7, RZ, RZ, R10 ;  /* 0x000000ffff076224 */ /* 0x000fce00078e000a */
.L_x_0:
[----:B-----5:R-:W0:Y:S02]  /*0b60*/  LDC.64 R10, c[0x0][0x388] ;  /* 0x0000e200ff0a7b82 */ /* 0x020e240000000a00 */
[----:B0-----:R-:W2:Y:S04]  /*0b70*/  LDG.E R14, desc[UR4][R10.64+0x10] ;  /* 0x000010040a0e7981 */ /* 0x001ea8000c1e1900 */
[----:B------:R-:W3:Y:S01]  /*0b80*/  LDG.E R9, desc[UR4][R10.64+0x18] ;  /* 0x000018040a097981 */ /* 0x000ee2000c1e1900 */
[----:B------:R-:W-:Y:S04]  /*0b90*/  BSSY.RECONVERGENT B0, `(.L_x_3) ;  /* 0x000006e000007945 */ /* 0x000fe80003800200 */
[----:B------:R-:W-:Y:S01]  /*0ba0*/  BSSY.RELIABLE B1, `(.L_x_4) ;  /* 0x000006a000017945 */ /* 0x000fe20003800100 */
[----:B--2---:R-:W-:-:S05]  /*0bb0*/  IMAD.IADD R14, R14, 0x1, R5 ;  /* 0x000000010e0e7824 */ /* 0x004fca00078e0205 */
[----:B---3--:R-:W-:-:S13]  /*0bc0*/  ISETP.GT.U32.AND P0, PT, R14, R9, PT ;  /* 0x000000090e00720c */ /* 0x008fda0003f04070 */
[----:B------:R-:W-:Y:S05]  /*0bd0*/  @P0 BRA `(.L_x_5) ;  /* 0x0000000400980947 */ /* 0x000fea0003800000 */
[----:B------:R-:W2:Y:S02]  /*0be0*/  LDG.E R11, desc[UR4][R10.64+0x14] ;  /* 0x000014040a0b7981 */ /* 0x000ea4000c1e1900 */
[----:B--2---:R-:W-:-:S05]  /*0bf0*/  IMAD.IADD R15, R11, 0x1, R6 ;  /* 0x000000010b0f7824 */ /* 0x004fca00078e0206 */
[----:B------:R-:W-:-:S13]  /*0c00*/  ISETP.GT.U32.AND P0, PT, R15, R9, PT ;  /* 0x000000090f00720c */ /* 0x000fda0003f04070 */
[----:B------:R-:W-:Y:S05]  /*0c10*/  @!P0 BREAK.RELIABLE B1 ;  /* 0x0000000000018942 */ /* 0x000fea0003800100 */
[----:B------:R-:W-:Y:S05]  /*0c20*/  @P0 BRA `(.L_x_5) ;  /* 0x0000000400840947 */ /* 0x000fea0003800000 */
[----:B------:R-:W2:Y:S01]  /*0c30*/  LDG.E R9, desc[UR4][R16.64+0x18] ;  /* 0x0000180410097981 */ /* 0x000ea2000c1e1900 */
[----:B------:R-:W-:Y:S02]  /*0c40*/  IMAD.IADD R14, R14, 0x1, -R15 ;  /* 0x000000010e0e7824 */ /* 0x000fe400078e0a0f */
[----:B------:R-:W-:Y:S01]  /*0c50*/  HFMA2 R15, -RZ, RZ, 0, 0 ;  /* 0x00000000ff0f7431 */ /* 0x000fe200000001ff */
[----:B--2---:R-:W-:-:S13]  /*0c60*/  ISETP.GT.AND P0, PT, R9, RZ, PT ;  /* 0x000000ff0900720c */ /* 0x004fda0003f04270 */
[----:B------:R-:W-:Y:S05]  /*0c70*/  @!P0 BRA `(.L_x_6) ;  /* 0x00000004007c8947 */ /* 0x000fea0003800000 */
[----:B------:R-:W0:Y:S01]  /*0c80*/  LDC.64 R18, c[0x0][0x390] ;  /* 0x0000e400ff127b82 */ /* 0x000e220000000a00 */
[----:B------:R-:W5:Y:S04]  /*0c90*/  LDG.E.64 R16, desc[UR4][R16.64+0x10] ;  /* 0x0000100410107981 */ /* 0x000f68000c1e1b00 */
[----:B0-----:R-:W5:Y:S01]  /*0ca0*/  LDG.E.64 R18, desc[UR4][R18.64+0x10] ;  /* 0x0000100412127981 */ /* 0x001f62000c1e1b00 */
[----:B------:R-:W-:Y:S02]  /*0cb0*/  IMAD.MOV.U32 R10, RZ, RZ, RZ ;  /* 0x000000ffff0a7224 */ /* 0x000fe400078e00ff */
[----:B------:R-:W-:-:S07]  /*0cc0*/  IMAD.MOV.U32 R15, RZ, RZ, RZ ;  /* 0x000000ffff0f7224 */ /* 0x000fce00078e00ff */
.L_x_13:
[----:B-----5:R-:W-:-:S06]  /*0cd0*/  IMAD.WIDE.U32 R20, R10, 0x4, R16 ;  /* 0x000000040a147825 */ /* 0x020fcc00078e0010 */
[----:B------:R-:W2:Y:S02]  /*0ce0*/  LDG.E R21, desc[UR4][R20.64] ;  /* 0x0000000414157981 */ /* 0x000ea4000c1e1900 */
[----:B--2---:R-:W-:-:S05]  /*0cf0*/  IMAD.WIDE R24, R21, 0x10, R18 ;  /* 0x0000001015187825 */ /* 0x004fca00078e0212 */
[----:B------:R-:W2:Y:S01]  /*0d00*/  LDG.E R11, desc[UR4][R24.64+0x8] ;  /* 0x00000804180b7981 */ /* 0x000ea2000c1e1900 */
[----:B------:R-:W-:Y:S01]  /*0d10*/  VIADD R10, R10, 0x1 ;  /* 0x000000010a0a7836 */ /* 0x000fe20000000000 */
[----:B------:R-:W-:Y:S01]  /*0d20*/  MOV R7, RZ ;  /* 0x000000ff00077202 */ /* 0x000fe20000000f00 */
[----:B------:R-:W-:Y:S02]  /*0d30*/  IMAD.MOV.U32 R8, RZ, RZ, RZ ;  /* 0x000000ffff087224 */ /* 0x000fe400078e00ff */
[----:B------:R-:W-:Y:S01]  /*0d40*/  IMAD.MOV.U32 R22, RZ, RZ, RZ ;  /* 0x000000ffff167224 */ /* 0x000fe200078e00ff */
[----:B------:R-:W-:Y:S02]  /*0d50*/  ISETP.NE.AND P0, PT, R10, R9, PT ;  /* 0x000000090a00720c */ /* 0x000fe40003f05270 */
[----:B--2---:R-:W-:-:S13]  /*0d60*/  ISETP.GE.AND P1, PT, R11, 0x1, PT ;  /* 0x000000010b00780c */ /* 0x004fda0003f26270 */
[----:B0-----:R-:W-:Y:S05]  /*0d70*/  @!P1 BRA `(.L_x_7) ;  /* 0x0000000400249947 */ /* 0x001fea0003800000 */
[----:B------:R-:W0:Y:S01]  /*0d80*/  LDC.64 R22, c[0x0][0x398] ;  /* 0x0000e600ff167b82 */ /* 0x000e220000000a00 */
[----:B------:R1:W5:Y:S04]  /*0d90*/  LDG.E.64 R20, desc[UR4][R24.64] ;  /* 0x0000000418147981 */ /* 0x000368000c1e1b00 */
[----:B0-----:R-:W5:Y:S01]  /*0da0*/  LDG.E.64 R22, desc[UR4][R22.64+0x20] ;  /* 0x0000200416167981 */ /* 0x001f62000c1e1b00 */
[----:B-1----:R-:W-:-:S07]  /*0db0*/  IMAD.MOV.U32 R28, RZ, RZ, RZ ;  /* 0x000000ffff1c7224 */ /* 0x002fce00078e00ff */
.L_x_12:
[----:B0----5:R-:W-:-:S06]  /*0dc0*/  IMAD.WIDE.U32 R26, R28, 0x4, R20 ;  /* 0x000000041c1a7825 */ /* 0x021fcc00078e0014 */
[----:B------:R-:W2:Y:S01]  /*0dd0*/  LDG.E R27, desc[UR4][R26.64] ;  /* 0x000000041a1b7981 */ /* 0x000ea2000c1e1900 */
[----:B------:R-:W-:-:S04]  /*0de0*/  SHF.L.U32 R29, R4, 0x1, RZ ;  /* 0x00000001041d7819 */ /* 0x000fc800000006ff */
[-C--:B------:R-:W-:Y:S02]  /*0df0*/  IABS R30, R29.reuse ;  /* 0x0000001d001e7213 */ /* 0x080fe40000000000 */
[----:B------:R-:W-:Y:S02]  /*0e00*/  IABS R32, R29 ;  /* 0x0000001d00207213 */ /* 0x000fe40000000000 */
[----:B------:R-:W0:Y:S08]  /*0e10*/  I2F.RP R31, R30 ;  /* 0x0000001e001f7306 */ /* 0x000e300000209400 */
[----:B0-----:R-:W0:Y:S02]  /*0e20*/  MUFU.RCP R31, R31 ;  /* 0x0000001f001f7308 */ /* 0x001e240000001000 */
[----:B0-----:R-:W-:Y:S01]  /*0e30*/  VIADD R24, R31, 0xffffffe ;  /* 0x0ffffffe1f187836 */ /* 0x001fe20000000000 */
[----:B------:R-:W-:-:S05]  /*0e40*/  IADD3 R31, PT, PT, RZ, -R32, RZ ;  /* 0x80000020ff1f7210 */ /* 0x000fca0007ffe0ff */
[----:B------:R0:W1:Y:S02]  /*0e50*/  F2I.FTZ.U32.TRUNC.NTZ R25, R24 ;  /* 0x0000001800197305 */ /* 0x000064000021f000 */
[----:B0-----:R-:W-:Y:S02]  /*0e60*/  IMAD.MOV.U32 R24, RZ, RZ, RZ ;  /* 0x000000ffff187224 */ /* 0x001fe400078e00ff */
[----:B-1----:R-:W-:-:S04]  /*0e70*/  IMAD.MOV R33, RZ, RZ, -R25 ;  /* 0x000000ffff217224 */ /* 0x002fc800078e0a19 */
[----:B------:R-:W-:-:S04]  /*0e80*/  IMAD R33, R33, R30, RZ ;  /* 0x0000001e21217224 */ /* 0x000fc800078e02ff */
[----:B------:R-:W-:Y:S01]  /*0e90*/  IMAD.HI.U32 R25, R25, R33, R24 ;  /* 0x0000002119197227 */ /* 0x000fe200078e0018 */
[----:B--2---:R-:W-:Y:S02]  /*0ea0*/  IABS R26, R27 ;  /* 0x0000001b001a7213 */ /* 0x004fe40000000000 */
[----:B------:R-:W-:-:S03]  /*0eb0*/  ISETP.GE.AND P3, PT, R27, RZ, PT ;  /* 0x000000ff1b00720c */ /* 0x000fc60003f66270 */
[----:B------:R-:W-:-:S04]  /*0ec0*/  IMAD.HI.U32 R25, R25, R26, RZ ;  /* 0x0000001a19197227 */ /* 0x000fc800078e00ff */
[----:B------:R-:W-:-:S05]  /*0ed0*/  IMAD R25, R25, R31, R26 ;  /* 0x0000001f19197224 */ /* 0x000fca00078e021a */
[----:B------:R-:W-:-:S13]  /*0ee0*/  ISETP.GT.U32.AND P1, PT, R30, R25, PT ;  /* 0x000000191e00720c */ /* 0x000fda0003f24070 */
[----:B------:R-:W-:Y:S01]  /*0ef0*/  @!P1 IMAD.IADD R25, R25, 0x1, -R30 ;  /* 0x0000000119199824 */ /* 0x000fe200078e0a1e */
[----:B------:R-:W-:-:S04]  /*0f00*/  ISETP.NE.AND P1, PT, R29, RZ, PT ;  /* 0x000000ff1d00720c */ /* 0x000fc80003f25270 */
[----:B------:R-:W-:-:S13]  /*0f10*/  ISETP.GT.U32.AND P2, PT, R30, R25, PT ;  /* 0x000000191e00720c */ /* 0x000fda0003f44070 */
[----:B------:R-:W-:-:S04]  /*0f20*/  @!P2 IMAD.IADD R25, R25, 0x1, -R30 ;  /* 0x000000011919a824 */ /* 0x000fc800078e0a1e */
[----:B------:R-:W-:Y:S01]  /*0f30*/  @!P3 IMAD.MOV R25, RZ, RZ, -R25 ;  /* 0x000000ffff19b224 */ /* 0x000fe200078e0a19 */
[----:B------:R-:W-:-:S05]  /*0f40*/  @!P1 LOP3.LUT R25, RZ, R29, RZ, 0x33, !PT ;  /* 0x0000001dff199212 */ /* 0x000fca00078e33ff */
[----:B------:R-:W-:-:S06]  /*0f50*/  IMAD.WIDE R24, R25, 0xc, R22 ;  /* 0x0000000c19187825 */ /* 0x000fcc00078e0216 */
[----:B------:R-:W2:Y:S01]  /*0f60*/  LDG.E R24, desc[UR4][R24.64+0x8] ;  /* 0x0000080418187981 */ /* 0x000ea2000c1e1900 */
[----:B------:R-:W-:Y:S01]  /*0f70*/  IADD3 R28, PT, PT, R28, 0x1, RZ ;  /* 0x000000011c1c7810 */ /* 0x000fe20007ffe0ff */
[----:B------:R-:W-:-:S03]  /*0f80*/  IMAD.MOV.U32 R29, RZ, RZ, R4 ;  /* 0x000000ffff1d7224 */ /* 0x000fc600078e0004 */
[----:B------:R-:W-:Y:S02]  /*0f90*/  ISETP.NE.AND P1, PT, R28, R11, PT ;  /* 0x0000000b1c00720c */ /* 0x000fe40003f25270 */
[----:B--2---:R-:W-:-:S13]  /*0fa0*/  ISETP.NE.AND P2, PT, R24, -0x1, PT ;  /* 0xffffffff1800780c */ /* 0x004fda0003f45270 */
[----:B------:R-:W-:Y:S05]  /*0fb0*/  @!P2 BRA `(.L_x_8) ;  /* 0x000000000028a947 */ /* 0x000fea0003800000 */
.L_x_10:
[----:B------:R-:W-:-:S05]  /*0fc0*/  IMAD.WIDE R24, R24, 0xc, R22 ;  /* 0x0000000c18187825 */ /* 0x000fca00078e0216 */
[----:B------:R-:W2:Y:S02]  /*0fd0*/  LDG.E R26, desc[UR4][R24.64] ;  /* 0x00000004181a7981 */ /* 0x000ea4000c1e1900 */
[----:B--2---:R-:W-:-:S13]  /*0fe0*/  ISETP.NE.AND P2, PT, R26, R27, PT ;  /* 0x0000001b1a00720c */ /* 0x004fda0003f45270 */
[----:B------:R-:W-:Y:S05]  /*0ff0*/  @!P2 BRA `(.L_x_9) ;  /* 0x000000000014a947 */ /* 0x000fea0003800000 */
[----:B------:R-:W2:Y:S02]  /*1000*/  LDG.E R24, desc[UR4][R24.64+0x8] ;  /* 0x0000080418187981 */ /* 0x000ea4000c1e1900 */
[----:B--2---:R-:W-:-:S13]  /*1010*/  ISETP.NE.AND P2, PT, R24, -0x1, PT ;  /* 0xffffffff1800780c */ /* 0x004fda0003f45270 */
[----:B------:R-:W-:Y:S05]  /*1020*/  @P2 BRA `(.L_x_10) ;  /* 0xfffffffc00e42947 */ /* 0x000fea000383ffff */
[----:B------:R-:W-:Y:S01]  /*1030*/  IMAD.MOV.U32 R29, RZ, RZ, R4 ;  /* 0x000000ffff1d7224 */ /* 0x000fe200078e0004 */
[----:B------:R-:W-:Y:S06]  /*1040*/  BRA `(.L_x_8) ;  /* 0x0000000000047947 */ /* 0x000fec0003800000 */
.L_x_9:
[----:B------:R0:W5:Y:S02]  /*1050*/  LDG.E R29, desc[UR4][R24.64+0x4] ;  /* 0x00000404181d7981 */ /* 0x000164000c1e1900 */
.L_x_8:
[----:B-----5:R-:W-:-:S13]  /*1060*/  ISETP.GE.AND P2, PT, R29, R4, PT ;  /* 0x000000041d00720c */ /* 0x020fda0003f46270 */
[----:B0-----:R-:W-:-:S04]  /*1070*/  @!P2 SHF.R.U32.HI R24, RZ, R29, R2 ;  /* 0x0000001dff18a219 */ /* 0x001fc80000011602 */
[----:B------:R-:W-:Y:S01]  /*1080*/  @!P2 LOP3.LUT R26, R24, 0x1, RZ, 0xc0, !PT ;  /* 0x00000001181aa812 */ /* 0x000fe200078ec0ff */
[----:B------:R-:W-:Y:S06]  /*1090*/  @!P2 BRA `(.L_x_11) ;  /* 0x000000000010a947 */ /* 0x000fec0003800000 */
[----:B------:R-:W0:Y:S02]  /*10a0*/  LDC.64 R24, c[0x0][0x388] ;  /* 0x0000e200ff187b82 */ /* 0x000e240000000a00 */
[----:B0-----:R-:W2:Y:S02]  /*10b0*/  LDG.E.64 R24, desc[UR4][R24.64] ;  /* 0x0000000418187981 */ /* 0x001ea4000c1e1b00 */
[----:B--2---:R-:W-:-:S06]  /*10c0*/  IMAD.WIDE R26, R27, 0x4, R24 ;  /* 0x000000041b1a7825 */ /* 0x004fcc00078e0218 */
[----:B------:R0:W5:Y:S02]  /*10d0*/  LDG.E R26, desc[UR4][R26.64] ;  /* 0x000000041a1a7981 */ /* 0x000164000c1e1900 */
.L_x_11:
[----:B------:R-:W-:Y:S02]  /*10e0*/  UMOV UR6, 0x8 ;  /* 0x0000000800067882 */ /* 0x000fe40000000000 */
[----:B-----5:R-:W-:-:S04]  /*10f0*/  LEA R26, R26, UR6, 0x2 ;  /* 0x000000061a1a7c11 */ /* 0x020fc8000f8e10ff */
[C---:B------:R-:W-:Y:S02]  /*1100*/  ISETP.EQ.AND P2, PT, R26.reuse, RZ, PT ;  /* 0x000000ff1a00720c */ /* 0x040fe40003f42270 */
[C---:B------:R-:W-:Y:S02]  /*1110*/  ISETP.EQ.AND P3, PT, R26.reuse, 0x4, PT ;  /* 0x000000041a00780c */ /* 0x040fe40003f62270 */
[C---:B------:R-:W-:Y:S02]  /*1120*/  ISETP.EQ.AND P4, PT, R26.reuse, 0x8, PT ;  /* 0x000000081a00780c */ /* 0x040fe40003f82270 */
[----:B------:R-:W-:-:S07]  /*1130*/  ISETP.EQ.AND P5, PT, R26, 0xc, PT ;  /* 0x0000000c1a00780c */ /* 0x000fce0003fa2270 */
[----:B------:R-:W-:Y:S02]  /*1140*/  @P2 IMAD.MOV.U32 R24, RZ, RZ, R5 ;  /* 0x000000ffff182224 */ /* 0x000fe400078e0005 */
[----:B------:R-:W-:Y:S02]  /*1150*/  @P3 MOV R24, R6 ;  /* 0x0000000600183202 */ /* 0x000fe40000000f00 */
[----:B------:R-:W-:Y:S02]  /*1160*/  @P4 IMAD.MOV.U32 R24, RZ, RZ, R7 ;  /* 0x000000ffff184224 */ /* 0x000fe400078e0007 */
[----:B------:R-:W-:-:S05]  /*1170*/  @P5 IMAD.MOV.U32 R24, RZ, RZ, R8 ;  /* 0x000000ffff185224 */ /* 0x000fca00078e0008 */
[----:B------:R-:W-:-:S04]  /*1180*/  IADD3 R24, PT, PT, R24, 0x1, RZ ;  /* 0x0000000118187810 */ /* 0x000fc80007ffe0ff */
[----:B------:R-:W-:Y:S01]  /*1190*/  @P4 MOV R7, R24 ;  /* 0x0000001800074202 */ /* 0x000fe20000000f00 */
[--C-:B------:R-:W-:Y:S02]  /*11a0*/  @P2 IMAD.MOV.U32 R5, RZ, RZ, R24.reuse ;  /* 0x000000ffff052224 */ /* 0x100fe400078e0018 */
[--C-:B------:R-:W-:Y:S02]  /*11b0*/  @P3 IMAD.MOV.U32 R6, RZ, RZ, R24.reuse ;  /* 0x000000ffff063224 */ /* 0x100fe400078e0018 */
[----:B------:R-:W-:Y:S01]  /*11c0*/  @P5 IMAD.MOV.U32 R8, RZ, RZ, R24 ;  /* 0x000000ffff085224 */ /* 0x000fe200078e0018 */
[----:B------:R-:W-:Y:S06]  /*11d0*/  @P1 BRA `(.L_x_12) ;  /* 0xfffffff800f81947 */ /* 0x000fec000383ffff */
[----:B------:R-:W-:-:S04]  /*11e0*/  VIMNMX R11, PT, PT, R7, R8, PT ;  /* 0x00000008070b7248 */ /* 0x000fc80003fe0100 */
[----:B------:R-:W-:-:S04]  /*11f0*/  ISETP.GT.AND P1, PT, R11, RZ, PT ;  /* 0x000000ff0b00720c */ /* 0x000fc80003f24270 */
[----:B------:R-:W-:-:S09]  /*1200*/  SEL R22, RZ, 0x1, !P1 ;  /* 0x00000001ff167807 */ /* 0x000fd20004800000 */
.L_x_7:
[----:B------:R-:W-:Y:S01]  /*1210*/  IMAD.IADD R15, R22, 0x1, R15 ;  /* 0x00000001160f7824 */ /* 0x000fe200078e020f */
[----:B------:R-:W-:Y:S06]  /*1220*/  @P0 BRA `(.L_x_13) ;  /* 0xfffffff800a80947 */ /* 0x000fec000383ffff */
[----:B------:R-:W-:Y:S05]  /*1230*/  BRA `(.L_x_6) ;  /* 0x00000000000c7947 */ /* 0x000fea0003800000 */
.L_x_5:
[----:B------:R-:W-:Y:S05]  /*1240*/  BSYNC.RELIABLE B1 ;  /* 0x0000000000017941 */ /* 0x000fea0003800100 */
.L_x_4:
[----:B------:R-:W0:Y:S02]  /*1250*/  LDC.64 R14, c[0x0][0x390] ;  /* 0x0000e400ff0e7b82 */ /* 0x000e240000000a00 */
[----:B0-----:R-:W5:Y:S02]  /*1260*/  LDG.E.64 R14, desc[UR4][R14.64+0x30] ;  /* 0x000030040e0e7981 */ /* 0x001f64000c1e1b00 */
.L_x_6:
[----:B------:R-:W-:Y:S05]  /*1270*/  BSYNC.RECONVERGENT B0 ;  /* 0x0000000000007941 */ /* 0x000fea0003800200 */
.L_x_3:
[----:B------:R-:W1:Y:S01]  /*1280*/  LDCU UR6, c[0x0][0x360] ;  /* 0x00006c00ff0677ac */ /* 0x000e620008000800 */
[----:B------:R-:W1:Y:S01]  /*1290*/  LDC R5, c[0x0][0x370] ;  /* 0x0000dc00ff057b82 */ /* 0x000e620000000800 */
[----:B-----5:R-:W-:Y:S01]  /*12a0*/  ISETP.GE.AND P0, PT, R14, R3, PT ;  /* 0x000000030e00720c */ /* 0x020fe20003f06270 */
[----:B------:R-:W2:Y:S03]  /*12b0*/  LDCU UR7, c[0x0][0x3a0] ;  /* 0x00007400ff0777ac */ /* 0x000ea60008000800 */
[----:B------:R-:W-:-:S04]  /*12c0*/  ISETP.NE.OR P0, PT, R15, R0, P0 ;  /* 0x000000000f00720c */ /* 0x000fc80000705670 */
[----:B------:R-:W-:-:S13]  /*12d0*/  ISETP.GE.AND P0, PT, R15, R0, P0 ;  /* 0x000000000f00720c */ /* 0x000fda0000706270 */
[----:B------:R1:W-:Y:S01]  /*12e0*/  @!P0 STG.E desc[UR4][R12.64+0x8], R2 ;  /* 0x000008020c008986 */ /* 0x0003e2000c101904 */
[----:B------:R-:W-:Y:S01]  /*12f0*/  @!P0 MOV R3, R14 ;  /* 0x0000000e00038202 */ /* 0x000fe20000000f00 */
[----:B------:R-:W-:Y:S02]  /*1300*/  @!P0 IMAD.MOV.U32 R0, RZ, RZ, R15 ;  /* 0x000000ffff008224 */ /* 0x000fe400078e000f */
[----:B------:R3:W-:Y:S04]  /*1310*/  @!P0 STG.E desc[UR4][R12.64], R15 ;  /* 0x0000000f0c008986 */ /* 0x0007e8000c101904 */
[----:B------:R3:W-:Y:S01]  /*1320*/  @!P0 STG.E desc[UR4][R12.64+0x4], R14 ;  /* 0x0000040e0c008986 */ /* 0x0007e2000c101904 */
[----:B-1----:R-:W-:-:S05]  /*1330*/  IMAD R2, R5, UR6, R2 ;  /* 0x0000000605027c24 */ /* 0x002fca000f8e0202 */
[----:B--2---:R-:W-:-:S13]  /*1340*/  ISETP.GE.U32.AND P1, PT, R2, UR7, PT ;  /* 0x0000000702007c0c */ /* 0x004fda000bf26070 */
[----:B---3--:R-:W-:Y:S05]  /*1350*/  @!P1 BRA `(.L_x_14) ;  /* 0xffffffec00749947 */ /* 0x008fea000383ffff */
[----:B------:R-:W-:Y:S05]  /*1360*/  EXIT ;  /* 0x000000000000794d */ /* 0x000fea0003800000 */
.L_x_15:
[----:B------:R-:W-:-:S00]  /*1370*/  BRA `(.L_x_15) ;  /* 0xfffffffc00fc7947 */ /* 0x000fc0000383ffff */
[----:B------:R-:W-:-:S00]  /*1380*/  NOP ;  /* 0x0000000000007918 */ /* 0x000fc00000000000 */
[----:B------:R-:W-:-:S00]  /*1390*/  NOP ;  /* 0x0000000000007918 */ /* 0x000fc00000000000 */
[----:B------:R-:W-:-:S00]  /*13a0*/  NOP ;  /* 0x0000000000007918 */ /* 0x000fc00000000000 */
[----:B------:R-:W-:-:S00]  /*13b0*/  NOP ;  /* 0x0000000000007918 */ /* 0x000fc00000000000 */
[----:B------:R-:W-:-:S00]  /*13c0*/  NOP ;  /* 0x0000000000007918 */ /* 0x000fc00000000000 */
[----:B------:R-:W-:-:S00]  /*13d0*/  NOP ;  /* 0x0000000000007918 */ /* 0x000fc00000000000 */
[----:B------:R-:W-:-:S00]  /*13e0*/  NOP ;  /* 0x0000000000007918 */ /* 0x000fc00000000000 */
[----:B------:R-:W-:-:S00]  /*13f0*/  NOP ;  /* 0x0000000000007918 */ /* 0x000fc00000000000 */
.L_x_16:


//--------------------- .nv.shared.reserved.0     --------------------------
	.section	.nv.shared.reserved.0,"aw",@nobits
	.weak		__nv_reservedSMEM_offset_0_alias
	.size		__nv_reservedSMEM_offset_0_alias, 0, 64
	.other		__nv_reservedSMEM_offset_0_alias,@"STO_CUDA_RESERVED_SHARED STV_DEFAULT"
__nv_reservedSMEM_offset_0_alias:
	.zero		0
	.zero		64


//--------------------- .nv.constant0._Z21evaluate_array_kernelP9cost_typeP11device_partP12device_graphP11device_taskij --------------------------
	.section	.nv.constant0._Z21evaluate_array_kernelP9cost_typeP11device_partP12device_graphP11device_taskij,"a",@progbits
	.sectionflags	@""
	.align	4
.nv.constant0._Z21evaluate_array_kernelP9cost_typeP11device_partP12device_graphP11device_taskij:
	.zero		936


//--------------------- SYMBOLS --------------------------

	.type		.nv.reservedSmem.offset0,@object
	.size		.nv.reservedSmem.offset0,0x4
